//
// Generated by NVIDIA NVVM Compiler
//
// Compiler Build ID: CL-36424714
// Cuda compilation tools, release 13.0, V13.0.88
// Based on NVVM 20.0.0
//

.version 9.0
.target sm_100
.address_size 64

	// .globl	_Z7Mat_addPiS_S_ii
// _ZZ7Mat_addPiS_S_iiE6A_Tile has been demoted
// _ZZ7Mat_addPiS_S_iiE6B_Tile has been demoted
// _ZZ13Mat_transposePiS_iiE4tile has been demoted
// _ZZ7Mat_mulPiS_S_iiiE6A_tile has been demoted
// _ZZ7Mat_mulPiS_S_iiiE6B_tile has been demoted

.visible .entry _Z7Mat_addPiS_S_ii(
	.param .u64 .ptr .align 1 _Z7Mat_addPiS_S_ii_param_0,
	.param .u64 .ptr .align 1 _Z7Mat_addPiS_S_ii_param_1,
	.param .u64 .ptr .align 1 _Z7Mat_addPiS_S_ii_param_2,
	.param .u32 _Z7Mat_addPiS_S_ii_param_3,
	.param .u32 _Z7Mat_addPiS_S_ii_param_4
)
{
	.reg .pred 	%p<6>;
	.reg .b32 	%r<26>;
	.reg .b64 	%rd<12>;
	// demoted variable
	.shared .align 4 .b8 _ZZ7Mat_addPiS_S_iiE6A_Tile[4224];
	// demoted variable
	.shared .align 4 .b8 _ZZ7Mat_addPiS_S_iiE6B_Tile[4224];
	ld.param.u64 	%rd1, [_Z7Mat_addPiS_S_ii_param_0];
	ld.param.u64 	%rd2, [_Z7Mat_addPiS_S_ii_param_1];
	ld.param.u64 	%rd3, [_Z7Mat_addPiS_S_ii_param_2];
	ld.param.u32 	%r6, [_Z7Mat_addPiS_S_ii_param_3];
	ld.param.u32 	%r5, [_Z7Mat_addPiS_S_ii_param_4];
	mov.u32 	%r7, %ctaid.x;
	shl.b32 	%r8, %r7, 5;
	mov.u32 	%r9, %tid.x;
	add.s32 	%r1, %r8, %r9;
	mov.u32 	%r10, %ctaid.y;
	shl.b32 	%r11, %r10, 5;
	mov.u32 	%r12, %tid.y;
	add.s32 	%r2, %r11, %r12;
	setp.lt.s32 	%p2, %r2, %r6;
	setp.lt.s32 	%p3, %r1, %r5;
	and.pred  	%p1, %p2, %p3;
	mul.lo.s32 	%r13, %r12, 132;
	mov.u32 	%r14, _ZZ7Mat_addPiS_S_iiE6A_Tile;
	add.s32 	%r15, %r14, %r13;
	shl.b32 	%r16, %r9, 2;
	add.s32 	%r3, %r15, %r16;
	mov.u32 	%r17, _ZZ7Mat_addPiS_S_iiE6B_Tile;
	add.s32 	%r18, %r17, %r13;
	add.s32 	%r4, %r18, %r16;
	not.pred 	%p4, %p1;
	@%p4 bra 	$L__BB0_2;
	cvta.to.global.u64 	%rd4, %rd1;
	cvta.to.global.u64 	%rd5, %rd2;
	mad.lo.s32 	%r19, %r5, %r2, %r1;
	mul.wide.s32 	%rd6, %r19, 4;
	add.s64 	%rd7, %rd4, %rd6;
	ld.global.u32 	%r20, [%rd7];
	st.shared.u32 	[%r3], %r20;
	add.s64 	%rd8, %rd5, %rd6;
	ld.global.u32 	%r21, [%rd8];
	st.shared.u32 	[%r4], %r21;
$L__BB0_2:
	bar.sync 	0;
	@%p4 bra 	$L__BB0_4;
	mad.lo.s32 	%r22, %r5, %r2, %r1;
	ld.shared.u32 	%r23, [%r3];
	ld.shared.u32 	%r24, [%r4];
	add.s32 	%r25, %r24, %r23;
	cvta.to.global.u64 	%rd9, %rd3;
	mul.wide.s32 	%rd10, %r22, 4;
	add.s64 	%rd11, %rd9, %rd10;
	st.global.u32 	[%rd11], %r25;
$L__BB0_4:
	ret;

}
	// .globl	_Z13Mat_transposePiS_ii
.visible .entry _Z13Mat_transposePiS_ii(
	.param .u64 .ptr .align 1 _Z13Mat_transposePiS_ii_param_0,
	.param .u64 .ptr .align 1 _Z13Mat_transposePiS_ii_param_1,
	.param .u32 _Z13Mat_transposePiS_ii_param_2,
	.param .u32 _Z13Mat_transposePiS_ii_param_3
)
{
	.reg .pred 	%p<7>;
	.reg .b32 	%r<25>;
	.reg .b64 	%rd<9>;
	// demoted variable
	.shared .align 4 .b8 _ZZ13Mat_transposePiS_iiE4tile[4224];
	ld.param.u64 	%rd1, [_Z13Mat_transposePiS_ii_param_0];
	ld.param.u64 	%rd2, [_Z13Mat_transposePiS_ii_param_1];
	ld.param.u32 	%r9, [_Z13Mat_transposePiS_ii_param_2];
	ld.param.u32 	%r10, [_Z13Mat_transposePiS_ii_param_3];
	mov.u32 	%r11, %ctaid.x;
	shl.b32 	%r1, %r11, 5;
	mov.u32 	%r2, %tid.x;
	add.s32 	%r3, %r1, %r2;
	mov.u32 	%r12, %ctaid.y;
	shl.b32 	%r4, %r12, 5;
	mov.u32 	%r5, %tid.y;
	add.s32 	%r6, %r4, %r5;
	setp.ge.u32 	%p1, %r6, %r10;
	setp.ge.u32 	%p2, %r3, %r9;
	or.pred  	%p3, %p2, %p1;
	@%p3 bra 	$L__BB1_2;
	cvta.to.global.u64 	%rd3, %rd2;
	mad.lo.s32 	%r13, %r9, %r6, %r3;
	mul.wide.u32 	%rd4, %r13, 4;
	add.s64 	%rd5, %rd3, %rd4;
	ld.global.u32 	%r14, [%rd5];
	mov.u32 	%r15, _ZZ13Mat_transposePiS_iiE4tile;
	mad.lo.s32 	%r16, %r5, 132, %r15;
	shl.b32 	%r17, %r2, 2;
	add.s32 	%r18, %r16, %r17;
	st.shared.u32 	[%r18], %r14;
$L__BB1_2:
	bar.sync 	0;
	add.s32 	%r7, %r4, %r2;
	add.s32 	%r8, %r1, %r5;
	setp.ge.u32 	%p4, %r7, %r10;
	setp.ge.u32 	%p5, %r8, %r9;
	or.pred  	%p6, %p5, %p4;
	@%p6 bra 	$L__BB1_4;
	mad.lo.s32 	%r19, %r10, %r8, %r7;
	mov.u32 	%r20, _ZZ13Mat_transposePiS_iiE4tile;
	mad.lo.s32 	%r21, %r2, 132, %r20;
	shl.b32 	%r22, %r5, 2;
	add.s32 	%r23, %r21, %r22;
	ld.shared.u32 	%r24, [%r23];
	cvta.to.global.u64 	%rd6, %rd1;
	mul.wide.u32 	%rd7, %r19, 4;
	add.s64 	%rd8, %rd6, %rd7;
	st.global.u32 	[%rd8], %r24;
$L__BB1_4:
	ret;

}
	// .globl	_Z7Mat_mulPiS_S_iii
.visible .entry _Z7Mat_mulPiS_S_iii(
	.param .u64 .ptr .align 1 _Z7Mat_mulPiS_S_iii_param_0,
	.param .u64 .ptr .align 1 _Z7Mat_mulPiS_S_iii_param_1,
	.param .u64 .ptr .align 1 _Z7Mat_mulPiS_S_iii_param_2,
	.param .u32 _Z7Mat_mulPiS_S_iii_param_3,
	.param .u32 _Z7Mat_mulPiS_S_iii_param_4,
	.param .u32 _Z7Mat_mulPiS_S_iii_param_5
)
{
	.reg .pred 	%p<12>;
	.reg .b32 	%r<153>;
	.reg .b64 	%rd<13>;
	// demoted variable
	.shared .align 4 .b8 _ZZ7Mat_mulPiS_S_iiiE6A_tile[4096];
	// demoted variable
	.shared .align 4 .b8 _ZZ7Mat_mulPiS_S_iiiE6B_tile[4096];
	ld.param.u64 	%rd4, [_Z7Mat_mulPiS_S_iii_param_0];
	ld.param.u64 	%rd5, [_Z7Mat_mulPiS_S_iii_param_1];
	ld.param.u64 	%rd6, [_Z7Mat_mulPiS_S_iii_param_2];
	ld.param.u32 	%r31, [_Z7Mat_mulPiS_S_iii_param_3];
	ld.param.u32 	%r32, [_Z7Mat_mulPiS_S_iii_param_4];
	ld.param.u32 	%r33, [_Z7Mat_mulPiS_S_iii_param_5];
	mov.u32 	%r144, %tid.x;
	mov.u32 	%r35, %ctaid.x;
	shl.b32 	%r2, %r35, 5;
	add.s32 	%r3, %r2, %r144;
	mov.u32 	%r146, %tid.y;
	mov.u32 	%r36, %ctaid.y;
	shl.b32 	%r37, %r36, 5;
	add.s32 	%r5, %r37, %r146;
	setp.lt.s32 	%p1, %r32, 1;
	mov.b32 	%r152, 0;
	@%p1 bra 	$L__BB2_7;
	add.s32 	%r39, %r32, 31;
	shr.u32 	%r40, %r39, 5;
	shl.b32 	%r41, %r146, 7;
	mov.u32 	%r42, _ZZ7Mat_mulPiS_S_iiiE6A_tile;
	add.s32 	%r6, %r42, %r41;
	shl.b32 	%r43, %r144, 2;
	add.s32 	%r7, %r6, %r43;
	mov.u32 	%r44, _ZZ7Mat_mulPiS_S_iiiE6B_tile;
	add.s32 	%r9, %r44, %r43;
	add.s32 	%r8, %r9, %r41;
	neg.s32 	%r148, %r40;
	mad.lo.s32 	%r45, %r146, %r33, %r144;
	add.s32 	%r147, %r45, %r2;
	shl.b32 	%r12, %r33, 5;
	mad.lo.s32 	%r145, %r32, %r5, %r144;
	cvta.to.global.u64 	%rd1, %rd4;
	cvta.to.global.u64 	%rd2, %rd5;
	mov.b32 	%r152, 0;
$L__BB2_2:
	setp.ge.s32 	%p2, %r5, %r31;
	mul.wide.s32 	%rd7, %r145, 4;
	add.s64 	%rd3, %rd1, %rd7;
	setp.ge.s32 	%p3, %r144, %r32;
	mov.b32 	%r150, 0;
	or.pred  	%p4, %p2, %p3;
	@%p4 bra 	$L__BB2_4;
	ld.global.u32 	%r150, [%rd3];
$L__BB2_4:
	setp.ge.s32 	%p5, %r3, %r33;
	st.shared.u32 	[%r7], %r150;
	setp.ge.s32 	%p6, %r146, %r32;
	mov.b32 	%r151, 0;
	or.pred  	%p7, %p5, %p6;
	@%p7 bra 	$L__BB2_6;
	mul.wide.s32 	%rd8, %r147, 4;
	add.s64 	%rd9, %rd2, %rd8;
	ld.global.u32 	%r151, [%rd9];
$L__BB2_6:
	st.shared.u32 	[%r8], %r151;
	bar.sync 	0;
	ld.shared.u32 	%r48, [%r6];
	ld.shared.u32 	%r49, [%r9];
	mad.lo.s32 	%r50, %r49, %r48, %r152;
	ld.shared.u32 	%r51, [%r6+4];
	ld.shared.u32 	%r52, [%r9+128];
	mad.lo.s32 	%r53, %r52, %r51, %r50;
	ld.shared.u32 	%r54, [%r6+8];
	ld.shared.u32 	%r55, [%r9+256];
	mad.lo.s32 	%r56, %r55, %r54, %r53;
	ld.shared.u32 	%r57, [%r6+12];
	ld.shared.u32 	%r58, [%r9+384];
	mad.lo.s32 	%r59, %r58, %r57, %r56;
	ld.shared.u32 	%r60, [%r6+16];
	ld.shared.u32 	%r61, [%r9+512];
	mad.lo.s32 	%r62, %r61, %r60, %r59;
	ld.shared.u32 	%r63, [%r6+20];
	ld.shared.u32 	%r64, [%r9+640];
	mad.lo.s32 	%r65, %r64, %r63, %r62;
	ld.shared.u32 	%r66, [%r6+24];
	ld.shared.u32 	%r67, [%r9+768];
	mad.lo.s32 	%r68, %r67, %r66, %r65;
	ld.shared.u32 	%r69, [%r6+28];
	ld.shared.u32 	%r70, [%r9+896];
	mad.lo.s32 	%r71, %r70, %r69, %r68;
	ld.shared.u32 	%r72, [%r6+32];
	ld.shared.u32 	%r73, [%r9+1024];
	mad.lo.s32 	%r74, %r73, %r72, %r71;
	ld.shared.u32 	%r75, [%r6+36];
	ld.shared.u32 	%r76, [%r9+1152];
	mad.lo.s32 	%r77, %r76, %r75, %r74;
	ld.shared.u32 	%r78, [%r6+40];
	ld.shared.u32 	%r79, [%r9+1280];
	mad.lo.s32 	%r80, %r79, %r78, %r77;
	ld.shared.u32 	%r81, [%r6+44];
	ld.shared.u32 	%r82, [%r9+1408];
	mad.lo.s32 	%r83, %r82, %r81, %r80;
	ld.shared.u32 	%r84, [%r6+48];
	ld.shared.u32 	%r85, [%r9+1536];
	mad.lo.s32 	%r86, %r85, %r84, %r83;
	ld.shared.u32 	%r87, [%r6+52];
	ld.shared.u32 	%r88, [%r9+1664];
	mad.lo.s32 	%r89, %r88, %r87, %r86;
	ld.shared.u32 	%r90, [%r6+56];
	ld.shared.u32 	%r91, [%r9+1792];
	mad.lo.s32 	%r92, %r91, %r90, %r89;
	ld.shared.u32 	%r93, [%r6+60];
	ld.shared.u32 	%r94, [%r9+1920];
	mad.lo.s32 	%r95, %r94, %r93, %r92;
	ld.shared.u32 	%r96, [%r6+64];
	ld.shared.u32 	%r97, [%r9+2048];
	mad.lo.s32 	%r98, %r97, %r96, %r95;
	ld.shared.u32 	%r99, [%r6+68];
	ld.shared.u32 	%r100, [%r9+2176];
	mad.lo.s32 	%r101, %r100, %r99, %r98;
	ld.shared.u32 	%r102, [%r6+72];
	ld.shared.u32 	%r103, [%r9+2304];
	mad.lo.s32 	%r104, %r103, %r102, %r101;
	ld.shared.u32 	%r105, [%r6+76];
	ld.shared.u32 	%r106, [%r9+2432];
	mad.lo.s32 	%r107, %r106, %r105, %r104;
	ld.shared.u32 	%r108, [%r6+80];
	ld.shared.u32 	%r109, [%r9+2560];
	mad.lo.s32 	%r110, %r109, %r108, %r107;
	ld.shared.u32 	%r111, [%r6+84];
	ld.shared.u32 	%r112, [%r9+2688];
	mad.lo.s32 	%r113, %r112, %r111, %r110;
	ld.shared.u32 	%r114, [%r6+88];
	ld.shared.u32 	%r115, [%r9+2816];
	mad.lo.s32 	%r116, %r115, %r114, %r113;
	ld.shared.u32 	%r117, [%r6+92];
	ld.shared.u32 	%r118, [%r9+2944];
	mad.lo.s32 	%r119, %r118, %r117, %r116;
	ld.shared.u32 	%r120, [%r6+96];
	ld.shared.u32 	%r121, [%r9+3072];
	mad.lo.s32 	%r122, %r121, %r120, %r119;
	ld.shared.u32 	%r123, [%r6+100];
	ld.shared.u32 	%r124, [%r9+3200];
	mad.lo.s32 	%r125, %r124, %r123, %r122;
	ld.shared.u32 	%r126, [%r6+104];
	ld.shared.u32 	%r127, [%r9+3328];
	mad.lo.s32 	%r128, %r127, %r126, %r125;
	ld.shared.u32 	%r129, [%r6+108];
	ld.shared.u32 	%r130, [%r9+3456];
	mad.lo.s32 	%r131, %r130, %r129, %r128;
	ld.shared.u32 	%r132, [%r6+112];
	ld.shared.u32 	%r133, [%r9+3584];
	mad.lo.s32 	%r134, %r133, %r132, %r131;
	ld.shared.u32 	%r135, [%r6+116];
	ld.shared.u32 	%r136, [%r9+3712];
	mad.lo.s32 	%r137, %r136, %r135, %r134;
	ld.shared.u32 	%r138, [%r6+120];
	ld.shared.u32 	%r139, [%r9+3840];
	mad.lo.s32 	%r140, %r139, %r138, %r137;
	ld.shared.u32 	%r141, [%r6+124];
	ld.shared.u32 	%r142, [%r9+3968];
	mad.lo.s32 	%r152, %r142, %r141, %r140;
	bar.sync 	0;
	add.s32 	%r148, %r148, 1;
	setp.ne.s32 	%p8, %r148, 0;
	add.s32 	%r147, %r147, %r12;
	add.s32 	%r146, %r146, 32;
	add.s32 	%r145, %r145, 32;
	add.s32 	%r144, %r144, 32;
	@%p8 bra 	$L__BB2_2;
$L__BB2_7:
	setp.ge.s32 	%p9, %r5, %r31;
	setp.ge.s32 	%p10, %r3, %r33;
	or.pred  	%p11, %p9, %p10;
	@%p11 bra 	$L__BB2_9;
	mad.lo.s32 	%r143, %r33, %r5, %r3;
	cvta.to.global.u64 	%rd10, %rd6;
	mul.wide.s32 	%rd11, %r143, 4;
	add.s64 	%rd12, %rd10, %rd11;
	st.global.u32 	[%rd12], %r152;
$L__BB2_9:
	ret;

}


// ===== COMPILED SASS (sm_100) =====

	.target	sm_100

	.elftype	@"ET_EXEC"


//--------------------- .note.nv.tkinfo           --------------------------
	.section	.note.nv.tkinfo,"",@"SHT_NOTE"
	.sectionflags	@"SHF_NOTE_NV_TKINFO"
	.tkinfo
        /*0018*/ 	.word	0x00000002
        /*0030*/ 	.string	""
        /*0030*/ 	.string	"ptxas"
        /*0030*/ 	.string	"Cuda compilation tools, release 13.0, V13.0.88"
        /*0030*/ 	.string	"Build cuda_13.0.r13.0/compiler.36424714_0"
        /*0030*/ 	.string	"-arch sm_100 -m 64 "



//--------------------- .note.nv.cuinfo           --------------------------
	.section	.note.nv.cuinfo,"",@"SHT_NOTE"
	.sectionflags	@"SHF_NOTE_NV_CUINFO"
        /*0018*/ 	.short	0x0002
        /*001a*/ 	.short	0x0064
        /*001c*/ 	.short	0x0082
	.zero		2


//--------------------- .nv.info                  --------------------------
	.section	.nv.info,"",@"SHT_CUDA_INFO"
	.align	4


	//----- nvinfo : EIATTR_REGCOUNT
	.align		4
        /*0000*/ 	.byte	0x04, 0x2f
        /*0002*/ 	.short	(.L_1 - .L_0)
	.align		4
.L_0:
        /*0004*/ 	.word	index@(_Z7Mat_addPiS_S_ii)
        /*0008*/ 	.word	0x00000010


	//----- nvinfo : EIATTR_FRAME_SIZE
	.align		4
.L_1:
        /*000c*/ 	.byte	0x04, 0x11
        /*000e*/ 	.short	(.L_3 - .L_2)
	.align		4
.L_2:
        /*0010*/ 	.word	index@(_Z7Mat_addPiS_S_ii)
        /*0014*/ 	.word	0x00000000


	//----- nvinfo : EIATTR_REGCOUNT
	.align		4
.L_3:
        /*0018*/ 	.byte	0x04, 0x2f
        /*001a*/ 	.short	(.L_5 - .L_4)
	.align		4
.L_4:
        /*001c*/ 	.word	index@(_Z13Mat_transposePiS_ii)
        /*0020*/ 	.word	0x0000000c


	//----- nvinfo : EIATTR_FRAME_SIZE
	.align		4
.L_5:
        /*0024*/ 	.byte	0x04, 0x11
        /*0026*/ 	.short	(.L_7 - .L_6)
	.align		4
.L_6:
        /*0028*/ 	.word	index@(_Z13Mat_transposePiS_ii)
        /*002c*/ 	.word	0x00000000


	//----- nvinfo : EIATTR_REGCOUNT
	.align		4
.L_7:
        /*0030*/ 	.byte	0x04, 0x2f
        /*0032*/ 	.short	(.L_9 - .L_8)
	.align		4
.L_8:
        /*0034*/ 	.word	index@(_Z7Mat_mulPiS_S_iii)
        /*0038*/ 	.word	0x00000020


	//----- nvinfo : EIATTR_FRAME_SIZE
	.align		4
.L_9:
        /*003c*/ 	.byte	0x04, 0x11
        /*003e*/ 	.short	(.L_11 - .L_10)
	.align		4
.L_10:
        /*0040*/ 	.word	index@(_Z7Mat_mulPiS_S_iii)
        /*0044*/ 	.word	0x00000000


	//----- nvinfo : EIATTR_MIN_STACK_SIZE
	.align		4
.L_11:
        /*0048*/ 	.byte	0x04, 0x12
        /*004a*/ 	.short	(.L_13 - .L_12)
	.align		4
.L_12:
        /*004c*/ 	.word	index@(_Z7Mat_mulPiS_S_iii)
        /*0050*/ 	.word	0x00000000


	//----- nvinfo : EIATTR_MIN_STACK_SIZE
	.align		4
.L_13:
        /*0054*/ 	.byte	0x04, 0x12
        /*0056*/ 	.short	(.L_15 - .L_14)
	.align		4
.L_14:
        /*0058*/ 	.word	index@(_Z13Mat_transposePiS_ii)
        /*005c*/ 	.word	0x00000000


	//----- nvinfo : EIATTR_MIN_STACK_SIZE
	.align		4
.L_15:
        /*0060*/ 	.byte	0x04, 0x12
        /*0062*/ 	.short	(.L_17 - .L_16)
	.align		4
.L_16:
        /*0064*/ 	.word	index@(_Z7Mat_addPiS_S_ii)
        /*0068*/ 	.word	0x00000000
.L_17:


//--------------------- .nv.compat                --------------------------
	.section	.nv.compat,"",@"SHT_CUDA_COMPAT_INFO"
	.align	4
        /*0000*/ 	.byte	0x02, 0x09, 0x00, 0x00, 0x02, 0x02, 0x01, 0x00, 0x02, 0x05, 0x05, 0x00, 0x03, 0x07, 0x01, 0x01
        /*0010*/ 	.byte	0x02, 0x03, 0x00, 0x00, 0x02, 0x06, 0x01, 0x00, 0x04, 0x0b, 0x08, 0x00, 0x09, 0x00, 0x00, 0x00
        /*0020*/ 	.byte	0x00, 0x00, 0x00, 0x00


//--------------------- .nv.info._Z7Mat_mulPiS_S_iii --------------------------
	.section	.nv.info._Z7Mat_mulPiS_S_iii,"",@"SHT_CUDA_INFO"
	.sectionflags	@""
	.align	4


	//----- nvinfo : EIATTR_CUDA_API_VERSION
	.align		4
        /*0000*/ 	.byte	0x04, 0x37
        /*0002*/ 	.short	(.L_19 - .L_18)
.L_18:
        /*0004*/ 	.word	0x00000082


	//----- nvinfo : EIATTR_KPARAM_INFO
	.align		4
.L_19:
        /*0008*/ 	.byte	0x04, 0x17
        /*000a*/ 	.short	(.L_21 - .L_20)
.L_20:
        /*000c*/ 	.word	0x00000000
        /*0010*/ 	.short	0x0005
        /*0012*/ 	.short	0x0020
        /*0014*/ 	.byte	0x00, 0xf0, 0x11, 0x00


	//----- nvinfo : EIATTR_KPARAM_INFO
	.align		4
.L_21:
        /*0018*/ 	.byte	0x04, 0x17
        /*001a*/ 	.short	(.L_23 - .L_22)
.L_22:
        /*001c*/ 	.word	0x00000000
        /*0020*/ 	.short	0x0004
        /*0022*/ 	.short	0x001c
        /*0024*/ 	.byte	0x00, 0xf0, 0x11, 0x00


	//----- nvinfo : EIATTR_KPARAM_INFO
	.align		4
.L_23:
        /*0028*/ 	.byte	0x04, 0x17
        /*002a*/ 	.short	(.L_25 - .L_24)
.L_24:
        /*002c*/ 	.word	0x00000000
        /*0030*/ 	.short	0x0003
        /*0032*/ 	.short	0x0018
        /*0034*/ 	.byte	0x00, 0xf0, 0x11, 0x00


	//----- nvinfo : EIATTR_KPARAM_INFO
	.align		4
.L_25:
        /*0038*/ 	.byte	0x04, 0x17
        /*003a*/ 	.short	(.L_27 - .L_26)
.L_26:
        /*003c*/ 	.word	0x00000000
        /*0040*/ 	.short	0x0002
        /*0042*/ 	.short	0x0010
        /*0044*/ 	.byte	0x00, 0xf5, 0x21, 0x00


	//----- nvinfo : EIATTR_KPARAM_INFO
	.align		4
.L_27:
        /*0048*/ 	.byte	0x04, 0x17
        /*004a*/ 	.short	(.L_29 - .L_28)
.L_28:
        /*004c*/ 	.word	0x00000000
        /*0050*/ 	.short	0x0001
        /*0052*/ 	.short	0x0008
        /*0054*/ 	.byte	0x00, 0xf5, 0x21, 0x00


	//----- nvinfo : EIATTR_KPARAM_INFO
	.align		4
.L_29:
        /*0058*/ 	.byte	0x04, 0x17
        /*005a*/ 	.short	(.L_31 - .L_30)
.L_30:
        /*005c*/ 	.word	0x00000000
        /*0060*/ 	.short	0x0000
        /*0062*/ 	.short	0x0000
        /*0064*/ 	.byte	0x00, 0xf5, 0x21, 0x00


	//----- nvinfo : EIATTR_SPARSE_MMA_MASK
	.align		4
.L_31:
        /*0068*/ 	.byte	0x03, 0x50
        /*006a*/ 	.short	0x0000


	//----- nvinfo : EIATTR_MAXREG_COUNT
	.align		4
        /*006c*/ 	.byte	0x03, 0x1b
        /*006e*/ 	.short	0x00ff


	//----- nvinfo : EIATTR_NUM_BARRIERS
	.align		4
        /*0070*/ 	.byte	0x02, 0x4c
        /*0072*/ 	.byte	0x01
	.zero		1


	//----- nvinfo : EIATTR_MERCURY_ISA_VERSION
	.align		4
        /*0074*/ 	.byte	0x03, 0x5f
        /*0076*/ 	.short	0x0101


	//----- nvinfo : EIATTR_VRC_CTA_INIT_COUNT
	.align		4
        /*0078*/ 	.byte	0x02, 0x4a
	.zero		1
	.zero		1


	//----- nvinfo : EIATTR_EXIT_INSTR_OFFSETS
	.align		4
        /*007c*/ 	.byte	0x04, 0x1c
        /*007e*/ 	.short	(.L_33 - .L_32)


	//   ....[0]....
.L_32:
        /*0080*/ 	.word	0x00000820


	//   ....[1]....
        /*0084*/ 	.word	0x00000870


	//----- nvinfo : EIATTR_CBANK_PARAM_SIZE
	.align		4
.L_33:
        /*0088*/ 	.byte	0x03, 0x19
        /*008a*/ 	.short	0x0024


	//----- nvinfo : EIATTR_PARAM_CBANK
	.align		4
        /*008c*/ 	.byte	0x04, 0x0a
        /*008e*/ 	.short	(.L_35 - .L_34)
	.align		4
.L_34:
        /*0090*/ 	.word	index@(.nv.constant0._Z7Mat_mulPiS_S_iii)
        /*0094*/ 	.short	0x0380
        /*0096*/ 	.short	0x0024


	//----- nvinfo : EIATTR_SW_WAR
	.align		4
.L_35:
        /*0098*/ 	.byte	0x04, 0x36
        /*009a*/ 	.short	(.L_37 - .L_36)
.L_36:
        /*009c*/ 	.word	0x00000008
.L_37:


//--------------------- .nv.info._Z13Mat_transposePiS_ii --------------------------
	.section	.nv.info._Z13Mat_transposePiS_ii,"",@"SHT_CUDA_INFO"
	.sectionflags	@""
	.align	4


	//----- nvinfo : EIATTR_CUDA_API_VERSION
	.align		4
        /*0000*/ 	.byte	0x04, 0x37
        /*0002*/ 	.short	(.L_39 - .L_38)
.L_38:
        /*0004*/ 	.word	0x00000082


	//----- nvinfo : EIATTR_KPARAM_INFO
	.align		4
.L_39:
        /*0008*/ 	.byte	0x04, 0x17
        /*000a*/ 	.short	(.L_41 - .L_40)
.L_40:
        /*000c*/ 	.word	0x00000000
        /*0010*/ 	.short	0x0003
        /*0012*/ 	.short	0x0014
        /*0014*/ 	.byte	0x00, 0xf0, 0x11, 0x00


	//----- nvinfo : EIATTR_KPARAM_INFO
	.align		4
.L_41:
        /*0018*/ 	.byte	0x04, 0x17
        /*001a*/ 	.short	(.L_43 - .L_42)
.L_42:
        /*001c*/ 	.word	0x00000000
        /*0020*/ 	.short	0x0002
        /*0022*/ 	.short	0x0010
        /*0024*/ 	.byte	0x00, 0xf0, 0x11, 0x00


	//----- nvinfo : EIATTR_KPARAM_INFO
	.align		4
.L_43:
        /*0028*/ 	.byte	0x04, 0x17
        /*002a*/ 	.short	(.L_45 - .L_44)
.L_44:
        /*002c*/ 	.word	0x00000000
        /*0030*/ 	.short	0x0001
        /*0032*/ 	.short	0x0008
        /*0034*/ 	.byte	0x00, 0xf5, 0x21, 0x00


	//----- nvinfo : EIATTR_KPARAM_INFO
	.align		4
.L_45:
        /*0038*/ 	.byte	0x04, 0x17
        /*003a*/ 	.short	(.L_47 - .L_46)
.L_46:
        /*003c*/ 	.word	0x00000000
        /*0040*/ 	.short	0x0000
        /*0042*/ 	.short	0x0000
        /*0044*/ 	.byte	0x00, 0xf5, 0x21, 0x00


	//----- nvinfo : EIATTR_SPARSE_MMA_MASK
	.align		4
.L_47:
        /*0048*/ 	.byte	0x03, 0x50
        /*004a*/ 	.short	0x0000


	//----- nvinfo : EIATTR_MAXREG_COUNT
	.align		4
        /*004c*/ 	.byte	0x03, 0x1b
        /*004e*/ 	.short	0x00ff


	//----- nvinfo : EIATTR_NUM_BARRIERS
	.align		4
        /*0050*/ 	.byte	0x02, 0x4c
        /*0052*/ 	.byte	0x01
	.zero		1


	//----- nvinfo : EIATTR_MERCURY_ISA_VERSION
	.align		4
        /*0054*/ 	.byte	0x03, 0x5f
        /*0056*/ 	.short	0x0101


	//----- nvinfo : EIATTR_VRC_CTA_INIT_COUNT
	.align		4
        /*0058*/ 	.byte	0x02, 0x4a
	.zero		1
	.zero		1


	//----- nvinfo : EIATTR_EXIT_INSTR_OFFSETS
	.align		4
        /*005c*/ 	.byte	0x04, 0x1c
        /*005e*/ 	.short	(.L_49 - .L_48)


	//   ....[0]....
.L_48:
        /*0060*/ 	.word	0x000001a0


	//   ....[1]....
        /*0064*/ 	.word	0x00000250


	//----- nvinfo : EIATTR_CBANK_PARAM_SIZE
	.align		4
.L_49:
        /*0068*/ 	.byte	0x03, 0x19
        /*006a*/ 	.short	0x0018


	//----- nvinfo : EIATTR_PARAM_CBANK
	.align		4
        /*006c*/ 	.byte	0x04, 0x0a
        /*006e*/ 	.short	(.L_51 - .L_50)
	.align		4
.L_50:
        /*0070*/ 	.word	index@(.nv.constant0._Z13Mat_transposePiS_ii)
        /*0074*/ 	.short	0x0380
        /*0076*/ 	.short	0x0018


	//----- nvinfo : EIATTR_SW_WAR
	.align		4
.L_51:
        /*0078*/ 	.byte	0x04, 0x36
        /*007a*/ 	.short	(.L_53 - .L_52)
.L_52:
        /*007c*/ 	.word	0x00000008
.L_53:


//--------------------- .nv.info._Z7Mat_addPiS_S_ii --------------------------
	.section	.nv.info._Z7Mat_addPiS_S_ii,"",@"SHT_CUDA_INFO"
	.sectionflags	@""
	.align	4


	//----- nvinfo : EIATTR_CUDA_API_VERSION
	.align		4
        /*0000*/ 	.byte	0x04, 0x37
        /*0002*/ 	.short	(.L_55 - .L_54)
.L_54:
        /*0004*/ 	.word	0x00000082


	//----- nvinfo : EIATTR_KPARAM_INFO
	.align		4
.L_55:
        /*0008*/ 	.byte	0x04, 0x17
        /*000a*/ 	.short	(.L_57 - .L_56)
.L_56:
        /*000c*/ 	.word	0x00000000
        /*0010*/ 	.short	0x0004
        /*0012*/ 	.short	0x001c
        /*0014*/ 	.byte	0x00, 0xf0, 0x11, 0x00


	//----- nvinfo : EIATTR_KPARAM_INFO
	.align		4
.L_57:
        /*0018*/ 	.byte	0x04, 0x17
        /*001a*/ 	.short	(.L_59 - .L_58)
.L_58:
        /*001c*/ 	.word	0x00000000
        /*0020*/ 	.short	0x0003
        /*0022*/ 	.short	0x0018
        /*0024*/ 	.byte	0x00, 0xf0, 0x11, 0x00


	//----- nvinfo : EIATTR_KPARAM_INFO
	.align		4
.L_59:
        /*0028*/ 	.byte	0x04, 0x17
        /*002a*/ 	.short	(.L_61 - .L_60)
.L_60:
        /*002c*/ 	.word	0x00000000
        /*0030*/ 	.short	0x0002
        /*0032*/ 	.short	0x0010
        /*0034*/ 	.byte	0x00, 0xf5, 0x21, 0x00


	//----- nvinfo : EIATTR_KPARAM_INFO
	.align		4
.L_61:
        /*0038*/ 	.byte	0x04, 0x17
        /*003a*/ 	.short	(.L_63 - .L_62)
.L_62:
        /*003c*/ 	.word	0x00000000
        /*0040*/ 	.short	0x0001
        /*0042*/ 	.short	0x0008
        /*0044*/ 	.byte	0x00, 0xf5, 0x21, 0x00


	//----- nvinfo : EIATTR_KPARAM_INFO
	.align		4
.L_63:
        /*0048*/ 	.byte	0x04, 0x17
        /*004a*/ 	.short	(.L_65 - .L_64)
.L_64:
        /*004c*/ 	.word	0x00000000
        /*0050*/ 	.short	0x0000
        /*0052*/ 	.short	0x0000
        /*0054*/ 	.byte	0x00, 0xf5, 0x21, 0x00


	//----- nvinfo : EIATTR_SPARSE_MMA_MASK
	.align		4
.L_65:
        /*0058*/ 	.byte	0x03, 0x50
        /*005a*/ 	.short	0x0000


	//----- nvinfo : EIATTR_MAXREG_COUNT
	.align		4
        /*005c*/ 	.byte	0x03, 0x1b
        /*005e*/ 	.short	0x00ff


	//----- nvinfo : EIATTR_NUM_BARRIERS
	.align		4
        /*0060*/ 	.byte	0x02, 0x4c
        /*0062*/ 	.byte	0x01
	.zero		1


	//----- nvinfo : EIATTR_MERCURY_ISA_VERSION
	.align		4
        /*0064*/ 	.byte	0x03, 0x5f
        /*0066*/ 	.short	0x0101


	//----- nvinfo : EIATTR_VRC_CTA_INIT_COUNT
	.align		4
        /*0068*/ 	.byte	0x02, 0x4a
	.zero		1
	.zero		1


	//----- nvinfo : EIATTR_EXIT_INSTR_OFFSETS
	.align		4
        /*006c*/ 	.byte	0x04, 0x1c
        /*006e*/ 	.short	(.L_67 - .L_66)


	//   ....[0]....
.L_66:
        /*0070*/ 	.word	0x000001e0


	//   ....[1]....
        /*0074*/ 	.word	0x00000260


	//----- nvinfo : EIATTR_CBANK_PARAM_SIZE
	.align		4
.L_67:
        /*0078*/ 	.byte	0x03, 0x19
        /*007a*/ 	.short	0x0020


	//----- nvinfo : EIATTR_PARAM_CBANK
	.align		4
        /*007c*/ 	.byte	0x04, 0x0a
        /*007e*/ 	.short	(.L_69 - .L_68)
	.align		4
.L_68:
        /*0080*/ 	.word	index@(.nv.constant0._Z7Mat_addPiS_S_ii)
        /*0084*/ 	.short	0x0380
        /*0086*/ 	.short	0x0020


	//----- nvinfo : EIATTR_SW_WAR
	.align		4
.L_69:
        /*0088*/ 	.byte	0x04, 0x36
        /*008a*/ 	.short	(.L_71 - .L_70)
.L_70:
        /*008c*/ 	.word	0x00000008
.L_71:


//--------------------- .nv.callgraph             --------------------------
	.section	.nv.callgraph,"",@"SHT_CUDA_CALLGRAPH"
	.align	4
	.sectionentsize	8
	.align		4
        /*0000*/ 	.word	0x00000000
	.align		4
        /*0004*/ 	.word	0xffffffff
	.align		4
        /*0008*/ 	.word	0x00000000
	.align		4
        /*000c*/ 	.word	0xfffffffe
	.align		4
        /*0010*/ 	.word	0x00000000
	.align		4
        /*0014*/ 	.word	0xfffffffd
	.align		4
        /*0018*/ 	.word	0x00000000
	.align		4
        /*001c*/ 	.word	0xfffffffc


//--------------------- .text._Z7Mat_mulPiS_S_iii --------------------------
	.section	.text._Z7Mat_mulPiS_S_iii,"ax",@progbits
	.align	128
        .global         _Z7Mat_mulPiS_S_iii
        .type           _Z7Mat_mulPiS_S_iii,@function
        .size           _Z7Mat_mulPiS_S_iii,(.L_x_5 - _Z7Mat_mulPiS_S_iii)
        .other          _Z7Mat_mulPiS_S_iii,@"STO_CUDA_ENTRY STV_DEFAULT"
_Z7Mat_mulPiS_S_iii:
.text._Z7Mat_mulPiS_S_iii:
[----:B------:R-:W-:Y:S01]  /*0000*/  LDC R1, c[0x0][0x37c] ;  /* 0x0000df00ff017b82 */ /* 0x000fe20000000800 */
[----:B------:R-:W0:Y:S01]  /*0010*/  S2R R16, SR_TID.Y ;  /* 0x0000000000107919 */ /* 0x000e220000002200 */
[----:B------:R-:W1:Y:S01]  /*0020*/  LDCU UR10, c[0x0][0x39c] ;  /* 0x00007380ff0a77ac */ /* 0x000e620008000800 */
[----:B------:R-:W-:Y:S01]  /*0030*/  HFMA2 R23, -RZ, RZ, 0, 0 ;  /* 0x00000000ff177431 */ /* 0x000fe200000001ff */
[----:B------:R-:W0:Y:S01]  /*0040*/  S2R R3, SR_CTAID.Y ;  /* 0x0000000000037919 */ /* 0x000e220000002600 */
[----:B------:R-:W2:Y:S01]  /*0050*/  LDCU UR14, c[0x0][0x3a0] ;  /* 0x00007400ff0e77ac */ /* 0x000ea20008000800 */
[----:B------:R-:W3:Y:S01]  /*0060*/  S2R R17, SR_TID.X ;  /* 0x0000000000117919 */ /* 0x000ee20000002100 */
[----:B------:R-:W4:Y:S01]  /*0070*/  LDCU.64 UR8, c[0x0][0x358] ;  /* 0x00006b00ff0877ac */ /* 0x000f220008000a00 */
[----:B------:R-:W3:Y:S01]  /*0080*/  S2R R2, SR_CTAID.X ;  /* 0x0000000000027919 */ /* 0x000ee20000002500 */
[----:B-1----:R-:W-:Y:S01]  /*0090*/  UISETP.GE.AND UP0, UPT, UR10, 0x1, UPT ;  /* 0x000000010a00788c */ /* 0x002fe2000bf06270 */
[----:B0-----:R-:W-:-:S02]  /*00a0*/  LEA R18, R3, R16, 0x5 ;  /* 0x0000001003127211 */ /* 0x001fc400078e28ff */
[----:B---3--:R-:W-:-:S06]  /*00b0*/  LEA R19, R2, R17, 0x5 ;  /* 0x0000001102137211 */ /* 0x008fcc00078e28ff */
[----:B--2-4-:R-:W-:Y:S05]  /*00c0*/  BRA.U !UP0, `(.L_x_0) ;  /* 0x0000000508c87547 */ /* 0x014fea000b800000 */
[----:B------:R-:W0:Y:S01]  /*00d0*/  S2UR UR7, SR_CgaCtaId ;  /* 0x00000000000779c3 */ /* 0x000e220000008800 */
[----:B------:R-:W1:Y:S01]  /*00e0*/  LDCU UR11, c[0x0][0x3a0] ;  /* 0x00007400ff0b77ac */ /* 0x000e620008000800 */
[----:B------:R-:W-:Y:S01]  /*00f0*/  MOV R23, RZ ;  /* 0x000000ff00177202 */ /* 0x000fe20000000f00 */
[----:B------:R-:W-:Y:S01]  /*0100*/  IMAD R6, R18, UR10, R17 ;  /* 0x0000000a12067c24 */ /* 0x000fe2000f8e0211 */
[----:B------:R-:W-:Y:S01]  /*0110*/  UMOV UR5, 0x400 ;  /* 0x0000040000057882 */ /* 0x000fe20000000000 */
[----:B------:R-:W-:-:S03]  /*0120*/  UIADD3 UR4, UPT, UPT, UR10, 0x1f, URZ ;  /* 0x0000001f0a047890 */ /* 0x000fc6000fffe0ff */
[----:B------:R-:W2:Y:S01]  /*0130*/  LDC R0, c[0x0][0x3a0] ;  /* 0x0000e800ff007b82 */ /* 0x000ea20000000800 */
[----:B------:R-:W-:Y:S02]  /*0140*/  UIADD3 UR6, UPT, UPT, UR5, 0x1000, URZ ;  /* 0x0000100005067890 */ /* 0x000fe4000fffe0ff */
[----:B------:R-:W-:Y:S01]  /*0150*/  USHF.R.U32.HI UR4, URZ, 0x5, UR4 ;  /* 0x00000005ff047899 */ /* 0x000fe20008011604 */
[----:B------:R-:W3:Y:S04]  /*0160*/  LDCU.64 UR12, c[0x0][0x398] ;  /* 0x00007300ff0c77ac */ /* 0x000ee80008000a00 */
[----:B------:R-:W4:Y:S01]  /*0170*/  LDC.64 R20, c[0x0][0x380] ;  /* 0x0000e000ff147b82 */ /* 0x000f220000000a00 */
[----:B------:R-:W-:Y:S01]  /*0180*/  UIADD3 UR4, UPT, UPT, -UR4, URZ, URZ ;  /* 0x000000ff04047290 */ /* 0x000fe2000fffe1ff */
[----:B-1----:R-:W-:Y:S01]  /*0190*/  IMAD R7, R16, UR11, R17 ;  /* 0x0000000b10077c24 */ /* 0x002fe2000f8e0211 */
[----:B0-----:R-:W-:-:S04]  /*01a0*/  ULEA UR5, UR7, UR5, 0x18 ;  /* 0x0000000507057291 */ /* 0x001fc8000f8ec0ff */
[----:B------:R-:W-:Y:S01]  /*01b0*/  LEA R7, R2, R7, 0x5 ;  /* 0x0000000702077211 */ /* 0x000fe200078e28ff */
[----:B------:R-:W-:Y:S01]  /*01c0*/  ULEA UR6, UR7, UR6, 0x18 ;  /* 0x0000000607067291 */ /* 0x000fe2000f8ec0ff */
[----:B------:R-:W-:-:S05]  /*01d0*/  LEA R5, R16, UR5, 0x7 ;  /* 0x0000000510057c11 */ /* 0x000fca000f8e38ff */
[C---:B------:R-:W-:Y:S02]  /*01e0*/  LEA R3, R17.reuse, UR6, 0x2 ;  /* 0x0000000611037c11 */ /* 0x040fe4000f8e10ff */
[----:B------:R-:W-:Y:S02]  /*01f0*/  LEA R4, R17, R5, 0x2 ;  /* 0x0000000511047211 */ /* 0x000fe400078e10ff */
[----:B---3--:R-:W-:-:S07]  /*0200*/  LEA R2, R16, R3, 0x7 ;  /* 0x0000000310027211 */ /* 0x008fce00078e38ff */
.L_x_1:
[----:B------:R-:W-:Y:S01]  /*0210*/  ISETP.GE.AND P0, PT, R16, UR13, PT ;  /* 0x0000000d10007c0c */ /* 0x000fe2000bf06270 */
[----:B------:R-:W-:Y:S01]  /*0220*/  HFMA2 R29, -RZ, RZ, 0, 0 ;  /* 0x00000000ff1d7431 */ /* 0x000fe200000001ff */
[----:B------:R-:W-:Y:S01]  /*0230*/  ISETP.GE.AND P1, PT, R17, UR13, PT ;  /* 0x0000000d11007c0c */ /* 0x000fe2000bf26270 */
[----:B----4-:R-:W-:Y:S01]  /*0240*/  IMAD.WIDE R8, R6, 0x4, R20 ;  /* 0x0000000406087825 */ /* 0x010fe200078e0214 */
[----:B--2---:R-:W-:Y:S02]  /*0250*/  ISETP.GE.OR P0, PT, R19, R0, P0 ;  /* 0x000000001300720c */ /* 0x004fe40000706670 */
[----:B------:R-:W-:Y:S02]  /*0260*/  ISETP.GE.OR P1, PT, R18, UR12, P1 ;  /* 0x0000000c12007c0c */ /* 0x000fe40008f26670 */
[----:B------:R-:W-:-:S09]  /*0270*/  MOV R27, RZ ;  /* 0x000000ff001b7202 */ /* 0x000fd20000000f00 */
[----:B------:R-:W0:Y:S02]  /*0280*/  @!P0 LDC.64 R10, c[0x0][0x388] ;  /* 0x0000e200ff0a8b82 */ /* 0x000e240000000a00 */
[----:B------:R-:W2:Y:S01]  /*0290*/  @!P1 LDG.E R27, desc[UR8][R8.64] ;  /* 0x00000008081b9981 */ /* 0x000ea2000c1e1900 */
[----:B0-----:R-:W-:-:S05]  /*02a0*/  @!P0 IMAD.WIDE R10, R7, 0x4, R10 ;  /* 0x00000004070a8825 */ /* 0x001fca00078e020a */
[----:B------:R-:W3:Y:S04]  /*02b0*/  @!P0 LDG.E R29, desc[UR8][R10.64] ;  /* 0x000000080a1d8981 */ /* 0x000ee8000c1e1900 */
[----:B--2---:R-:W-:Y:S04]  /*02c0*/  STS [R4], R27 ;  /* 0x0000001b04007388 */ /* 0x004fe80000000800 */
[----:B---3--:R-:W-:Y:S01]  /*02d0*/  STS [R2], R29 ;  /* 0x0000001d02007388 */ /* 0x008fe20000000800 */
[----:B------:R-:W-:Y:S06]  /*02e0*/  BAR.SYNC.DEFER_BLOCKING 0x0 ;  /* 0x0000000000007b1d */ /* 0x000fec0000010000 */
[----:B------:R-:W-:Y:S04]  /*02f0*/  LDS R22, [R3] ;  /* 0x0000000003167984 */ /* 0x000fe80000000800 */
[----:B------:R-:W0:Y:S04]  /*0300*/  LDS.128 R12, [R5] ;  /* 0x00000000050c7984 */ /* 0x000e280000000c00 */
[----:B------:R-:W1:Y:S04]  /*0310*/  LDS R26, [R3+0x80] ;  /* 0x00008000031a7984 */ /* 0x000e680000000800 */
[----:B------:R-:W2:Y:S04]  /*0320*/  LDS R25, [R3+0x100] ;  /* 0x0001000003197984 */ /* 0x000ea80000000800 */
[----:B------:R-:W3:Y:S04]  /*0330*/  LDS R24, [R3+0x180] ;  /* 0x0001800003187984 */ /* 0x000ee80000000800 */
[----:B------:R-:W-:Y:S04]  /*0340*/  LDS.128 R8, [R5+0x10] ;  /* 0x0000100005087984 */ /* 0x000fe80000000c00 */
[----:B------:R-:W-:Y:S01]  /*0350*/  LDS R27, [R3+0xc00] ;  /* 0x000c0000031b7984 */ /* 0x000fe20000000800 */
[----:B0-----:R-:W-:-:S03]  /*0360*/  IMAD R12, R12, R22, R23 ;  /* 0x000000160c0c7224 */ /* 0x001fc600078e0217 */
[----:B------:R-:W0:Y:S01]  /*0370*/  LDS R23, [R3+0x200] ;  /* 0x0002000003177984 */ /* 0x000e220000000800 */
[----:B-1----:R-:W-:-:S03]  /*0380*/  IMAD R12, R26, R13, R12 ;  /* 0x0000000d1a0c7224 */ /* 0x002fc600078e020c */
[----:B------:R-:W1:Y:S01]  /*0390*/  LDS R22, [R3+0x280] ;  /* 0x0002800003167984 */ /* 0x000e620000000800 */
[----:B--2---:R-:W-:-:S03]  /*03a0*/  IMAD R12, R25, R14, R12 ;  /* 0x0000000e190c7224 */ /* 0x004fc600078e020c */
[----:B------:R-:W2:Y:S01]  /*03b0*/  LDS R25, [R3+0x300] ;  /* 0x0003000003197984 */ /* 0x000ea20000000800 */
[----:B---3--:R-:W-:-:S03]  /*03c0*/  IMAD R12, R24, R15, R12 ;  /* 0x0000000f180c7224 */ /* 0x008fc600078e020c */
[----:B------:R-:W3:Y:S04]  /*03d0*/  LDS R24, [R3+0x380] ;  /* 0x0003800003187984 */ /* 0x000ee80000000800 */
[----:B------:R-:W-:Y:S01]  /*03e0*/  LDS R26, [R3+0xb80] ;  /* 0x000b8000031a7984 */ /* 0x000fe20000000800 */
[----:B0-----:R-:W-:-:S03]  /*03f0*/  IMAD R8, R8, R23, R12 ;  /* 0x0000001708087224 */ /* 0x001fc600078e020c */
[----:B------:R-:W-:Y:S04]  /*0400*/  LDS R23, [R3+0x400] ;  /* 0x0004000003177984 */ /* 0x000fe80000000800 */
[----:B------:R-:W0:Y:S01]  /*0410*/  LDS.128 R12, [R5+0x20] ;  /* 0x00002000050c7984 */ /* 0x000e220000000c00 */
[----:B-1----:R-:W-:-:S03]  /*0420*/  IMAD R8, R22, R9, R8 ;  /* 0x0000000916087224 */ /* 0x002fc600078e0208 */
[----:B------:R-:W1:Y:S01]  /*0430*/  LDS R22, [R3+0x480] ;  /* 0x0004800003167984 */ /* 0x000e620000000800 */
[----:B--2---:R-:W-:-:S03]  /*0440*/  IMAD R8, R25, R10, R8 ;  /* 0x0000000a19087224 */ /* 0x004fc600078e0208 */
[----:B------:R-:W2:Y:S01]  /*0450*/  LDS R25, [R3+0x500] ;  /* 0x0005000003197984 */ /* 0x000ea20000000800 */
[----:B---3--:R-:W-:-:S03]  /*0460*/  IMAD R8, R24, R11, R8 ;  /* 0x0000000b18087224 */ /* 0x008fc600078e0208 */
[----:B------:R-:W3:Y:S01]  /*0470*/  LDS R24, [R3+0x580] ;  /* 0x0005800003187984 */ /* 0x000ee20000000800 */
        /* <DEDUP_REMOVED lines=26> */
[----:B------:R-:W-:Y:S01]  /*0620*/  LDS R24, [R3+0xc80] ;  /* 0x000c800003187984 */ /* 0x000fe20000000800 */
[----:B0-----:R-:W-:-:S03]  /*0630*/  IMAD R8, R8, R23, R12 ;  /* 0x0000001708087224 */ /* 0x001fc600078e020c */
[----:B------:R-:W0:Y:S01]  /*0640*/  LDS.128 R12, [R5+0x60] ;  /* 0x00006000050c7984 */ /* 0x000e220000000c00 */
[----:B-1----:R-:W-:-:S03]  /*0650*/  IMAD R8, R22, R9, R8 ;  /* 0x0000000916087224 */ /* 0x002fc600078e0208 */
[----:B------:R-:W1:Y:S01]  /*0660*/  LDS R23, [R3+0xd00] ;  /* 0x000d000003177984 */ /* 0x000e620000000800 */
[----:B--2---:R-:W-:-:S03]  /*0670*/  IMAD R8, R25, R10, R8 ;  /* 0x0000000a19087224 */ /* 0x004fc600078e0208 */
[----:B------:R-:W2:Y:S01]  /*0680*/  LDS R22, [R3+0xd80] ;  /* 0x000d800003167984 */ /* 0x000ea20000000800 */
[----:B------:R-:W-:-:S03]  /*0690*/  IMAD R8, R26, R11, R8 ;  /* 0x0000000b1a087224 */ /* 0x000fc600078e0208 */
[----:B------:R-:W-:Y:S04]  /*06a0*/  LDS R25, [R3+0xe00] ;  /* 0x000e000003197984 */ /* 0x000fe80000000800 */
[----:B------:R-:W-:Y:S01]  /*06b0*/  LDS R26, [R3+0xe80] ;  /* 0x000e8000031a7984 */ /* 0x000fe20000000800 */
[----:B0-----:R-:W-:-:S03]  /*06c0*/  IMAD R12, R12, R27, R8 ;  /* 0x0000001b0c0c7224 */ /* 0x001fc600078e0208 */
[----:B------:R-:W0:Y:S01]  /*06d0*/  LDS.128 R8, [R5+0x70] ;  /* 0x0000700005087984 */ /* 0x000e220000000c00 */
[----:B------:R-:W-:-:S03]  /*06e0*/  IMAD R24, R24, R13, R12 ;  /* 0x0000000d18187224 */ /* 0x000fc600078e020c */
[----:B------:R-:W3:Y:S04]  /*06f0*/  LDS R13, [R3+0xf00] ;  /* 0x000f0000030d7984 */ /* 0x000ee80000000800 */
[----:B------:R-:W4:Y:S01]  /*0700*/  LDS R12, [R3+0xf80] ;  /* 0x000f8000030c7984 */ /* 0x000f220000000800 */
[----:B-1----:R-:W-:Y:S01]  /*0710*/  IMAD R14, R23, R14, R24 ;  /* 0x0000000e170e7224 */ /* 0x002fe200078e0218 */
[----:B------:R-:W-:-:S03]  /*0720*/  UIADD3 UR4, UPT, UPT, UR4, 0x1, URZ ;  /* 0x0000000104047890 */ /* 0x000fc6000fffe0ff */
[----:B--2---:R-:W-:Y:S01]  /*0730*/  IMAD R14, R22, R15, R14 ;  /* 0x0000000f160e7224 */ /* 0x004fe200078e020e */
[----:B------:R-:W-:Y:S01]  /*0740*/  UISETP.NE.AND UP0, UPT, UR4, URZ, UPT ;  /* 0x000000ff0400728c */ /* 0x000fe2000bf05270 */
[----:B------:R-:W-:Y:S02]  /*0750*/  IADD3 R16, PT, PT, R16, 0x20, RZ ;  /* 0x0000002010107810 */ /* 0x000fe40007ffe0ff */
[----:B------:R-:W-:Y:S02]  /*0760*/  IADD3 R6, PT, PT, R6, 0x20, RZ ;  /* 0x0000002006067810 */ /* 0x000fe40007ffe0ff */
[----:B------:R-:W-:Y:S02]  /*0770*/  IADD3 R17, PT, PT, R17, 0x20, RZ ;  /* 0x0000002011117810 */ /* 0x000fe40007ffe0ff */
[----:B------:R-:W-:Y:S01]  /*0780*/  LEA R7, R0, R7, 0x5 ;  /* 0x0000000700077211 */ /* 0x000fe200078e28ff */
[----:B0-----:R-:W-:-:S04]  /*0790*/  IMAD R8, R8, R25, R14 ;  /* 0x0000001908087224 */ /* 0x001fc800078e020e */
[----:B------:R-:W-:-:S04]  /*07a0*/  IMAD R8, R26, R9, R8 ;  /* 0x000000091a087224 */ /* 0x000fc800078e0208 */
[----:B---3--:R-:W-:-:S04]  /*07b0*/  IMAD R8, R13, R10, R8 ;  /* 0x0000000a0d087224 */ /* 0x008fc800078e0208 */
[----:B----4-:R-:W-:Y:S01]  /*07c0*/  IMAD R23, R12, R11, R8 ;  /* 0x0000000b0c177224 */ /* 0x010fe200078e0208 */
[----:B------:R-:W-:Y:S06]  /*07d0*/  BAR.SYNC.DEFER_BLOCKING 0x0 ;  /* 0x0000000000007b1d */ /* 0x000fec0000010000 */
[----:B------:R-:W-:Y:S05]  /*07e0*/  BRA.U UP0, `(.L_x_1) ;  /* 0xfffffff900887547 */ /* 0x000fea000b83ffff */
.L_x_0:
[----:B------:R-:W0:Y:S01]  /*07f0*/  LDCU UR4, c[0x0][0x398] ;  /* 0x00007300ff0477ac */ /* 0x000e220008000800 */
[----:B------:R-:W-:-:S04]  /*0800*/  ISETP.GE.AND P0, PT, R19, UR14, PT ;  /* 0x0000000e13007c0c */ /* 0x000fc8000bf06270 */
[----:B0-----:R-:W-:-:S13]  /*0810*/  ISETP.GE.OR P0, PT, R18, UR4, P0 ;  /* 0x0000000412007c0c */ /* 0x001fda0008706670 */
[----:B------:R-:W-:Y:S05]  /*0820*/  @P0 EXIT ;  /* 0x000000000000094d */ /* 0x000fea0003800000 */
[----:B------:R-:W0:Y:S01]  /*0830*/  LDC.64 R2, c[0x0][0x390] ;  /* 0x0000e400ff027b82 */ /* 0x000e220000000a00 */
[----:B------:R-:W-:-:S04]  /*0840*/  IMAD R19, R18, UR14, R19 ;  /* 0x0000000e12137c24 */ /* 0x000fc8000f8e0213 */
[----:B0-----:R-:W-:-:S05]  /*0850*/  IMAD.WIDE R2, R19, 0x4, R2 ;  /* 0x0000000413027825 */ /* 0x001fca00078e0202 */
[----:B------:R-:W-:Y:S01]  /*0860*/  STG.E desc[UR8][R2.64], R23 ;  /* 0x0000001702007986 */ /* 0x000fe2000c101908 */
[----:B------:R-:W-:Y:S05]  /*0870*/  EXIT ;  /* 0x000000000000794d */ /* 0x000fea0003800000 */
.L_x_2:
[----:B------:R-:W-:-:S00]  /*0880*/  BRA `(.L_x_2) ;  /* 0xfffffffc00fc7947 */ /* 0x000fc0000383ffff */
[----:B------:R-:W-:-:S00]  /*0890*/  NOP ;  /* 0x0000000000007918 */ /* 0x000fc00000000000 */
        /* <DEDUP_REMOVED lines=14> */
.L_x_5:


//--------------------- .text._Z13Mat_transposePiS_ii --------------------------
	.section	.text._Z13Mat_transposePiS_ii,"ax",@progbits
	.align	128
        .global         _Z13Mat_transposePiS_ii
        .type           _Z13Mat_transposePiS_ii,@function
        .size           _Z13Mat_transposePiS_ii,(.L_x_6 - _Z13Mat_transposePiS_ii)
        .other          _Z13Mat_transposePiS_ii,@"STO_CUDA_ENTRY STV_DEFAULT"
_Z13Mat_transposePiS_ii:
.text._Z13Mat_transposePiS_ii:
[----:B------:R-:W-:Y:S01]  /*0000*/  LDC R1, c[0x0][0x37c] ;  /* 0x0000df00ff017b82 */ /* 0x000fe20000000800 */
[----:B------:R-:W0:Y:S01]  /*0010*/  S2R R8, SR_TID.Y ;  /* 0x0000000000087919 */ /* 0x000e220000002200 */
[----:B------:R-:W1:Y:S01]  /*0020*/  LDCU.64 UR6, c[0x0][0x390] ;  /* 0x00007200ff0677ac */ /* 0x000e620008000a00 */
[----:B------:R-:W0:Y:S01]  /*0030*/  S2R R9, SR_CTAID.Y ;  /* 0x0000000000097919 */ /* 0x000e220000002600 */
[----:B------:R-:W2:Y:S01]  /*0040*/  LDCU.64 UR4, c[0x0][0x358] ;  /* 0x00006b00ff0477ac */ /* 0x000ea20008000a00 */
[----:B------:R-:W3:Y:S01]  /*0050*/  S2R R7, SR_CTAID.X ;  /* 0x0000000000077919 */ /* 0x000ee20000002500 */
[----:B------:R-:W3:Y:S01]  /*0060*/  S2R R6, SR_TID.X ;  /* 0x0000000000067919 */ /* 0x000ee20000002100 */
[----:B0-----:R-:W-:-:S05]  /*0070*/  IMAD R5, R9, 0x20, R8 ;  /* 0x0000002009057824 */ /* 0x001fca00078e0208 */
[----:B-1----:R-:W-:Y:S01]  /*0080*/  ISETP.GE.U32.AND P0, PT, R5, UR7, PT ;  /* 0x0000000705007c0c */ /* 0x002fe2000bf06070 */
[----:B---3--:R-:W-:-:S05]  /*0090*/  IMAD R0, R7, 0x20, R6 ;  /* 0x0000002007007824 */ /* 0x008fca00078e0206 */
[----:B------:R-:W-:-:S13]  /*00a0*/  ISETP.GE.U32.OR P0, PT, R0, UR6, P0 ;  /* 0x0000000600007c0c */ /* 0x000fda0008706470 */
[----:B------:R-:W0:Y:S01]  /*00b0*/  @!P0 LDC.64 R2, c[0x0][0x388] ;  /* 0x0000e200ff028b82 */ /* 0x000e220000000a00 */
[----:B------:R-:W-:-:S04]  /*00c0*/  @!P0 IMAD R5, R5, UR6, R0 ;  /* 0x0000000605058c24 */ /* 0x000fc8000f8e0200 */
[----:B0-----:R-:W-:-:S06]  /*00d0*/  @!P0 IMAD.WIDE.U32 R2, R5, 0x4, R2 ;  /* 0x0000000405028825 */ /* 0x001fcc00078e0002 */
[----:B--2---:R-:W2:Y:S01]  /*00e0*/  @!P0 LDG.E R2, desc[UR4][R2.64] ;  /* 0x0000000402028981 */ /* 0x004ea2000c1e1900 */
[----:B------:R-:W-:Y:S01]  /*00f0*/  @!P0 MOV R0, 0x400 ;  /* 0x0000040000008802 */ /* 0x000fe20000000f00 */
[----:B------:R-:W-:Y:S01]  /*0100*/  IMAD R7, R7, 0x20, R8 ;  /* 0x0000002007077824 */ /* 0x000fe200078e0208 */
[----:B------:R-:W-:Y:S01]  /*0110*/  LEA R4, R9, R6, 0x5 ;  /* 0x0000000609047211 */ /* 0x000fe200078e28ff */
[----:B------:R-:W0:Y:S03]  /*0120*/  @!P0 S2R R5, SR_CgaCtaId ;  /* 0x0000000000058919 */ /* 0x000e260000008800 */
[----:B------:R-:W-:-:S04]  /*0130*/  ISETP.GE.U32.AND P1, PT, R4, UR7, PT ;  /* 0x0000000704007c0c */ /* 0x000fc8000bf26070 */
[----:B------:R-:W-:Y:S02]  /*0140*/  ISETP.GE.U32.OR P1, PT, R7, UR6, P1 ;  /* 0x0000000607007c0c */ /* 0x000fe40008f26470 */
[----:B0-----:R-:W-:-:S05]  /*0150*/  @!P0 LEA R0, R5, R0, 0x18 ;  /* 0x0000000005008211 */ /* 0x001fca00078ec0ff */
[----:B------:R-:W-:-:S05]  /*0160*/  @!P0 IMAD R0, R8, 0x84, R0 ;  /* 0x0000008408008824 */ /* 0x000fca00078e0200 */
[----:B------:R-:W-:-:S05]  /*0170*/  @!P0 LEA R5, R6, R0, 0x2 ;  /* 0x0000000006058211 */ /* 0x000fca00078e10ff */
[----:B--2---:R0:W-:Y:S01]  /*0180*/  @!P0 STS [R5], R2 ;  /* 0x0000000205008388 */ /* 0x0041e20000000800 */
[----:B------:R-:W-:Y:S06]  /*0190*/  BAR.SYNC.DEFER_BLOCKING 0x0 ;  /* 0x0000000000007b1d */ /* 0x000fec0000010000 */
[----:B------:R-:W-:Y:S05]  /*01a0*/  @P1 EXIT ;  /* 0x000000000000194d */ /* 0x000fea0003800000 */
[----:B------:R-:W1:Y:S01]  /*01b0*/  S2R R3, SR_CgaCtaId ;  /* 0x0000000000037919 */ /* 0x000e620000008800 */
[----:B------:R-:W-:Y:S01]  /*01c0*/  MOV R0, 0x400 ;  /* 0x0000040000007802 */ /* 0x000fe20000000f00 */
[----:B------:R-:W-:-:S03]  /*01d0*/  IMAD R7, R7, UR7, R4 ;  /* 0x0000000707077c24 */ /* 0x000fc6000f8e0204 */
[----:B-1----:R-:W-:-:S05]  /*01e0*/  LEA R3, R3, R0, 0x18 ;  /* 0x0000000003037211 */ /* 0x002fca00078ec0ff */
[----:B------:R-:W-:Y:S02]  /*01f0*/  IMAD R0, R6, 0x84, R3 ;  /* 0x0000008406007824 */ /* 0x000fe400078e0203 */
[----:B0-----:R-:W0:Y:S02]  /*0200*/  LDC.64 R2, c[0x0][0x380] ;  /* 0x0000e000ff027b82 */ /* 0x001e240000000a00 */
[----:B------:R-:W-:-:S05]  /*0210*/  IMAD R0, R8, 0x4, R0 ;  /* 0x0000000408007824 */ /* 0x000fca00078e0200 */
[----:B------:R-:W1:Y:S01]  /*0220*/  LDS R5, [R0] ;  /* 0x0000000000057984 */ /* 0x000e620000000800 */
[----:B0-----:R-:W-:-:S05]  /*0230*/  IMAD.WIDE.U32 R2, R7, 0x4, R2 ;  /* 0x0000000407027825 */ /* 0x001fca00078e0002 */
[----:B-1----:R-:W-:Y:S01]  /*0240*/  STG.E desc[UR4][R2.64], R5 ;  /* 0x0000000502007986 */ /* 0x002fe2000c101904 */
[----:B------:R-:W-:Y:S05]  /*0250*/  EXIT ;  /* 0x000000000000794d */ /* 0x000fea0003800000 */
.L_x_3:
        /* <DEDUP_REMOVED lines=10> */
.L_x_6:


//--------------------- .text._Z7Mat_addPiS_S_ii  --------------------------
	.section	.text._Z7Mat_addPiS_S_ii,"ax",@progbits
	.align	128
        .global         _Z7Mat_addPiS_S_ii
        .type           _Z7Mat_addPiS_S_ii,@function
        .size           _Z7Mat_addPiS_S_ii,(.L_x_7 - _Z7Mat_addPiS_S_ii)
        .other          _Z7Mat_addPiS_S_ii,@"STO_CUDA_ENTRY STV_DEFAULT"
_Z7Mat_addPiS_S_ii:
.text._Z7Mat_addPiS_S_ii:
[----:B------:R-:W-:Y:S01]  /*0000*/  LDC R1, c[0x0][0x37c] ;  /* 0x0000df00ff017b82 */ /* 0x000fe20000000800 */
[----:B------:R-:W0:Y:S01]  /*0010*/  S2R R11, SR_TID.X ;  /* 0x00000000000b7919 */ /* 0x000e220000002100 */
[----:B------:R-:W1:Y:S06]  /*0020*/  LDCU.64 UR6, c[0x0][0x398] ;  /* 0x00007300ff0677ac */ /* 0x000e6c0008000a00 */
[----:B------:R-:W2:Y:S01]  /*0030*/  LDC.64 R2, c[0x0][0x380] ;  /* 0x0000e000ff027b82 */ /* 0x000ea20000000a00 */
[----:B------:R-:W0:Y:S01]  /*0040*/  S2R R0, SR_CTAID.X ;  /* 0x0000000000007919 */ /* 0x000e220000002500 */
[----:B------:R-:W3:Y:S01]  /*0050*/  LDCU.64 UR4, c[0x0][0x358] ;  /* 0x00006b00ff0477ac */ /* 0x000ee20008000a00 */
[----:B------:R-:W4:Y:S05]  /*0060*/  S2R R13, SR_TID.Y ;  /* 0x00000000000d7919 */ /* 0x000f2a0000002200 */
[----:B------:R-:W5:Y:S01]  /*0070*/  LDC.64 R4, c[0x0][0x388] ;  /* 0x0000e200ff047b82 */ /* 0x000f620000000a00 */
[----:B------:R-:W4:Y:S01]  /*0080*/  S2R R7, SR_CTAID.Y ;  /* 0x0000000000077919 */ /* 0x000f220000002600 */
[----:B0-----:R-:W-:-:S04]  /*0090*/  LEA R0, R0, R11, 0x5 ;  /* 0x0000000b00007211 */ /* 0x001fc800078e28ff */
[----:B-1----:R-:W-:Y:S02]  /*00a0*/  ISETP.GE.AND P0, PT, R0, UR7, PT ;  /* 0x0000000700007c0c */ /* 0x002fe4000bf06270 */
[----:B----4-:R-:W-:-:S04]  /*00b0*/  LEA R7, R7, R13, 0x5 ;  /* 0x0000000d07077211 */ /* 0x010fc800078e28ff */
[----:B------:R-:W-:-:S13]  /*00c0*/  ISETP.LT.AND P0, PT, R7, UR6, !P0 ;  /* 0x0000000607007c0c */ /* 0x000fda000c701270 */
[----:B------:R-:W-:-:S04]  /*00d0*/  @P0 IMAD R9, R7, UR7, R0 ;  /* 0x0000000707090c24 */ /* 0x000fc8000f8e0200 */
[----:B--2---:R-:W-:-:S04]  /*00e0*/  @P0 IMAD.WIDE R2, R9, 0x4, R2 ;  /* 0x0000000409020825 */ /* 0x004fc800078e0202 */
[----:B-----5:R-:W-:Y:S02]  /*00f0*/  @P0 IMAD.WIDE R4, R9, 0x4, R4 ;  /* 0x0000000409040825 */ /* 0x020fe400078e0204 */
[----:B---3--:R-:W2:Y:S04]  /*0100*/  @P0 LDG.E R3, desc[UR4][R2.64] ;  /* 0x0000000402030981 */ /* 0x008ea8000c1e1900 */
[----:B------:R-:W3:Y:S01]  /*0110*/  @P0 LDG.E R5, desc[UR4][R4.64] ;  /* 0x0000000404050981 */ /* 0x000ee2000c1e1900 */
[----:B------:R-:W-:Y:S01]  /*0120*/  MOV R6, 0x400 ;  /* 0x0000040000067802 */ /* 0x000fe20000000f00 */
[----:B------:R-:W0:Y:S03]  /*0130*/  S2R R9, SR_CgaCtaId ;  /* 0x0000000000097919 */ /* 0x000e260000008800 */
[----:B------:R-:W-:-:S02]  /*0140*/  IADD3 R8, PT, PT, R6, 0x1080, RZ ;  /* 0x0000108006087810 */ /* 0x000fc40007ffe0ff */
[C---:B0-----:R-:W-:Y:S02]  /*0150*/  LEA R6, R9.reuse, R6, 0x18 ;  /* 0x0000000609067211 */ /* 0x041fe400078ec0ff */
[----:B------:R-:W-:-:S03]  /*0160*/  LEA R8, R9, R8, 0x18 ;  /* 0x0000000809087211 */ /* 0x000fc600078ec0ff */
[C---:B------:R-:W-:Y:S02]  /*0170*/  IMAD R6, R13.reuse, 0x84, R6 ;  /* 0x000000840d067824 */ /* 0x040fe400078e0206 */
[----:B------:R-:W-:Y:S02]  /*0180*/  IMAD R8, R13, 0x84, R8 ;  /* 0x000000840d087824 */ /* 0x000fe400078e0208 */
[----:B------:R-:W-:-:S03]  /*0190*/  IMAD R6, R11, 0x4, R6 ;  /* 0x000000040b067824 */ /* 0x000fc600078e0206 */
[----:B------:R-:W-:Y:S02]  /*01a0*/  LEA R8, R11, R8, 0x2 ;  /* 0x000000080b087211 */ /* 0x000fe400078e10ff */
[----:B--2---:R0:W-:Y:S04]  /*01b0*/  @P0 STS [R6], R3 ;  /* 0x0000000306000388 */ /* 0x0041e80000000800 */
[----:B---3--:R0:W-:Y:S01]  /*01c0*/  @P0 STS [R8], R5 ;  /* 0x0000000508000388 */ /* 0x0081e20000000800 */
[----:B------:R-:W-:Y:S06]  /*01d0*/  BAR.SYNC.DEFER_BLOCKING 0x0 ;  /* 0x0000000000007b1d */ /* 0x000fec0000010000 */
[----:B------:R-:W-:Y:S05]  /*01e0*/  @!P0 EXIT ;  /* 0x000000000000894d */ /* 0x000fea0003800000 */
[----:B0-----:R-:W-:Y:S01]  /*01f0*/  LDS R6, [R6] ;  /* 0x0000000006067984 */ /* 0x001fe20000000800 */
[----:B------:R-:W0:Y:S01]  /*0200*/  LDC.64 R2, c[0x0][0x390] ;  /* 0x0000e400ff027b82 */ /* 0x000e220000000a00 */
[----:B------:R-:W-:Y:S02]  /*0210*/  IMAD R7, R7, UR7, R0 ;  /* 0x0000000707077c24 */ /* 0x000fe4000f8e0200 */
[----:B------:R-:W1:Y:S02]  /*0220*/  LDS R5, [R8] ;  /* 0x0000000008057984 */ /* 0x000e640000000800 */
[----:B0-----:R-:W-:-:S04]  /*0230*/  IMAD.WIDE R2, R7, 0x4, R2 ;  /* 0x0000000407027825 */ /* 0x001fc800078e0202 */
[----:B-1----:R-:W-:-:S05]  /*0240*/  IMAD.IADD R5, R6, 0x1, R5 ;  /* 0x0000000106057824 */ /* 0x002fca00078e0205 */
[----:B------:R-:W-:Y:S01]  /*0250*/  STG.E desc[UR4][R2.64], R5 ;  /* 0x0000000502007986 */ /* 0x000fe2000c101904 */
[----:B------:R-:W-:Y:S05]  /*0260*/  EXIT ;  /* 0x000000000000794d */ /* 0x000fea0003800000 */
.L_x_4:
        /* <DEDUP_REMOVED lines=9> */
.L_x_7:


//--------------------- .nv.shared._Z7Mat_mulPiS_S_iii --------------------------
	.section	.nv.shared._Z7Mat_mulPiS_S_iii,"aw",@nobits
	.sectionflags	@""
	.align	4
.nv.shared._Z7Mat_mulPiS_S_iii:
	.zero		9216


//--------------------- .nv.shared.reserved.0     --------------------------
	.section	.nv.shared.reserved.0,"aw",@nobits
	.weak		__nv_reservedSMEM_offset_0_alias
	.size		__nv_reservedSMEM_offset_0_alias, 0, 64
	.other		__nv_reservedSMEM_offset_0_alias,@"STO_CUDA_RESERVED_SHARED STV_DEFAULT"
__nv_reservedSMEM_offset_0_alias:
	.zero		0
	.zero		64


//--------------------- .nv.shared._Z13Mat_transposePiS_ii --------------------------
	.section	.nv.shared._Z13Mat_transposePiS_ii,"aw",@nobits
	.sectionflags	@""
	.align	4
.nv.shared._Z13Mat_transposePiS_ii:
	.zero		5248


//--------------------- .nv.shared._Z7Mat_addPiS_S_ii --------------------------
	.section	.nv.shared._Z7Mat_addPiS_S_ii,"aw",@nobits
	.sectionflags	@""
	.align	4
.nv.shared._Z7Mat_addPiS_S_ii:
	.zero		9472


//--------------------- .nv.constant0._Z7Mat_mulPiS_S_iii --------------------------
	.section	.nv.constant0._Z7Mat_mulPiS_S_iii,"a",@progbits
	.sectionflags	@""
	.align	4
.nv.constant0._Z7Mat_mulPiS_S_iii:
	.zero		932


//--------------------- .nv.constant0._Z13Mat_transposePiS_ii --------------------------
	.section	.nv.constant0._Z13Mat_transposePiS_ii,"a",@progbits
	.sectionflags	@""
	.align	4
.nv.constant0._Z13Mat_transposePiS_ii:
	.zero		920


//--------------------- .nv.constant0._Z7Mat_addPiS_S_ii --------------------------
	.section	.nv.constant0._Z7Mat_addPiS_S_ii,"a",@progbits
	.sectionflags	@""
	.align	4
.nv.constant0._Z7Mat_addPiS_S_ii:
	.zero		928


//--------------------- SYMBOLS --------------------------

	.type		.nv.reservedSmem.offset0,@object
	.size		.nv.reservedSmem.offset0,0x4
	.type		.nv.reservedSmem.cap,@object
	.size		.nv.reservedSmem.cap,0x4
